//
// Generated by NVIDIA NVVM Compiler
//
// Compiler Build ID: CL-36424714
// Cuda compilation tools, release 13.0, V13.0.88
// Based on NVVM 20.0.0
//

.version 9.0
.target sm_100
.address_size 64

	// .globl	_Z17sad_kernel_globalPKiS0_Pxii
.const .align 4 .b8 cQ[560];

.visible .entry _Z17sad_kernel_globalPKiS0_Pxii(
	.param .u64 .ptr .align 1 _Z17sad_kernel_globalPKiS0_Pxii_param_0,
	.param .u64 .ptr .align 1 _Z17sad_kernel_globalPKiS0_Pxii_param_1,
	.param .u64 .ptr .align 1 _Z17sad_kernel_globalPKiS0_Pxii_param_2,
	.param .u32 _Z17sad_kernel_globalPKiS0_Pxii_param_3,
	.param .u32 _Z17sad_kernel_globalPKiS0_Pxii_param_4
)
{
	.reg .pred 	%p<11>;
	.reg .b32 	%r<136>;
	.reg .b64 	%rd<80>;

	ld.param.u64 	%rd20, [_Z17sad_kernel_globalPKiS0_Pxii_param_0];
	ld.param.u64 	%rd21, [_Z17sad_kernel_globalPKiS0_Pxii_param_1];
	ld.param.u64 	%rd19, [_Z17sad_kernel_globalPKiS0_Pxii_param_2];
	ld.param.u32 	%r16, [_Z17sad_kernel_globalPKiS0_Pxii_param_3];
	ld.param.u32 	%r15, [_Z17sad_kernel_globalPKiS0_Pxii_param_4];
	cvta.to.global.u64 	%rd1, %rd21;
	cvta.to.global.u64 	%rd2, %rd20;
	mov.u32 	%r17, %ctaid.x;
	mov.u32 	%r18, %ntid.x;
	mov.u32 	%r19, %tid.x;
	mad.lo.s32 	%r1, %r17, %r18, %r19;
	sub.s32 	%r20, %r16, %r15;
	setp.gt.s32 	%p1, %r1, %r20;
	@%p1 bra 	$L__BB0_14;
	setp.lt.s32 	%p2, %r15, 1;
	mov.b64 	%rd79, 0;
	@%p2 bra 	$L__BB0_13;
	and.b32  	%r2, %r15, 7;
	setp.lt.u32 	%p3, %r15, 8;
	mov.b64 	%rd79, 0;
	mov.b32 	%r134, 0;
	@%p3 bra 	$L__BB0_5;
	and.b32  	%r134, %r15, 2147483640;
	neg.s32 	%r132, %r134;
	add.s64 	%rd3, %rd2, 16;
	add.s64 	%rd71, %rd1, 16;
	mov.b64 	%rd79, 0;
	mov.u32 	%r131, %r1;
$L__BB0_4:
	.pragma "nounroll";
	mul.wide.s32 	%rd26, %r131, 4;
	add.s64 	%rd27, %rd3, %rd26;
	ld.global.u32 	%r22, [%rd27+-16];
	ld.global.u32 	%r24, [%rd71+-16];
	min.s32 	%r26, %r22, %r24;
	max.s32 	%r27, %r22, %r24;
	sub.s32 	%r28, %r27, %r26;
	cvt.u64.u32 	%rd28, %r28;
	add.s64 	%rd29, %rd28, %rd79;
	ld.global.u32 	%r29, [%rd27+-12];
	ld.global.u32 	%r31, [%rd71+-12];
	min.s32 	%r33, %r29, %r31;
	max.s32 	%r34, %r29, %r31;
	sub.s32 	%r35, %r34, %r33;
	cvt.u64.u32 	%rd30, %r35;
	add.s64 	%rd31, %rd30, %rd29;
	ld.global.u32 	%r36, [%rd27+-8];
	ld.global.u32 	%r38, [%rd71+-8];
	min.s32 	%r40, %r36, %r38;
	max.s32 	%r41, %r36, %r38;
	sub.s32 	%r42, %r41, %r40;
	cvt.u64.u32 	%rd32, %r42;
	add.s64 	%rd33, %rd32, %rd31;
	ld.global.u32 	%r43, [%rd27+-4];
	ld.global.u32 	%r45, [%rd71+-4];
	min.s32 	%r47, %r43, %r45;
	max.s32 	%r48, %r43, %r45;
	sub.s32 	%r49, %r48, %r47;
	cvt.u64.u32 	%rd34, %r49;
	add.s64 	%rd35, %rd34, %rd33;
	ld.global.u32 	%r50, [%rd27];
	ld.global.u32 	%r52, [%rd71];
	min.s32 	%r54, %r50, %r52;
	max.s32 	%r55, %r50, %r52;
	sub.s32 	%r56, %r55, %r54;
	cvt.u64.u32 	%rd36, %r56;
	add.s64 	%rd37, %rd36, %rd35;
	ld.global.u32 	%r57, [%rd27+4];
	ld.global.u32 	%r59, [%rd71+4];
	min.s32 	%r61, %r57, %r59;
	max.s32 	%r62, %r57, %r59;
	sub.s32 	%r63, %r62, %r61;
	cvt.u64.u32 	%rd38, %r63;
	add.s64 	%rd39, %rd38, %rd37;
	ld.global.u32 	%r64, [%rd27+8];
	ld.global.u32 	%r66, [%rd71+8];
	min.s32 	%r68, %r64, %r66;
	max.s32 	%r69, %r64, %r66;
	sub.s32 	%r70, %r69, %r68;
	cvt.u64.u32 	%rd40, %r70;
	add.s64 	%rd41, %rd40, %rd39;
	ld.global.u32 	%r71, [%rd27+12];
	ld.global.u32 	%r73, [%rd71+12];
	min.s32 	%r75, %r71, %r73;
	max.s32 	%r76, %r71, %r73;
	sub.s32 	%r77, %r76, %r75;
	cvt.u64.u32 	%rd42, %r77;
	add.s64 	%rd79, %rd42, %rd41;
	add.s32 	%r132, %r132, 8;
	add.s32 	%r131, %r131, 8;
	add.s64 	%rd71, %rd71, 32;
	setp.ne.s32 	%p4, %r132, 0;
	@%p4 bra 	$L__BB0_4;
$L__BB0_5:
	setp.eq.s32 	%p5, %r2, 0;
	@%p5 bra 	$L__BB0_13;
	and.b32  	%r10, %r15, 3;
	setp.lt.u32 	%p6, %r2, 4;
	@%p6 bra 	$L__BB0_8;
	add.s32 	%r78, %r134, %r1;
	mul.wide.s32 	%rd44, %r78, 4;
	add.s64 	%rd45, %rd2, %rd44;
	ld.global.u32 	%r79, [%rd45];
	mul.wide.u32 	%rd46, %r134, 4;
	add.s64 	%rd47, %rd1, %rd46;
	ld.global.u32 	%r81, [%rd47];
	min.s32 	%r83, %r79, %r81;
	max.s32 	%r84, %r79, %r81;
	sub.s32 	%r85, %r84, %r83;
	cvt.u64.u32 	%rd48, %r85;
	add.s64 	%rd49, %rd48, %rd79;
	ld.global.u32 	%r86, [%rd45+4];
	ld.global.u32 	%r88, [%rd47+4];
	min.s32 	%r90, %r86, %r88;
	max.s32 	%r91, %r86, %r88;
	sub.s32 	%r92, %r91, %r90;
	cvt.u64.u32 	%rd50, %r92;
	add.s64 	%rd51, %rd50, %rd49;
	ld.global.u32 	%r93, [%rd45+8];
	ld.global.u32 	%r95, [%rd47+8];
	min.s32 	%r97, %r93, %r95;
	max.s32 	%r98, %r93, %r95;
	sub.s32 	%r99, %r98, %r97;
	cvt.u64.u32 	%rd52, %r99;
	add.s64 	%rd53, %rd52, %rd51;
	ld.global.u32 	%r100, [%rd45+12];
	ld.global.u32 	%r102, [%rd47+12];
	min.s32 	%r104, %r100, %r102;
	max.s32 	%r105, %r100, %r102;
	sub.s32 	%r106, %r105, %r104;
	cvt.u64.u32 	%rd54, %r106;
	add.s64 	%rd79, %rd54, %rd53;
	add.s32 	%r134, %r134, 4;
$L__BB0_8:
	setp.eq.s32 	%p7, %r10, 0;
	@%p7 bra 	$L__BB0_13;
	setp.eq.s32 	%p8, %r10, 1;
	@%p8 bra 	$L__BB0_11;
	add.s32 	%r107, %r134, %r1;
	mul.wide.s32 	%rd56, %r107, 4;
	add.s64 	%rd57, %rd2, %rd56;
	ld.global.u32 	%r108, [%rd57];
	mul.wide.u32 	%rd58, %r134, 4;
	add.s64 	%rd59, %rd1, %rd58;
	ld.global.u32 	%r110, [%rd59];
	min.s32 	%r112, %r108, %r110;
	max.s32 	%r113, %r108, %r110;
	sub.s32 	%r114, %r113, %r112;
	cvt.u64.u32 	%rd60, %r114;
	add.s64 	%rd61, %rd60, %rd79;
	ld.global.u32 	%r115, [%rd57+4];
	ld.global.u32 	%r117, [%rd59+4];
	min.s32 	%r119, %r115, %r117;
	max.s32 	%r120, %r115, %r117;
	sub.s32 	%r121, %r120, %r119;
	cvt.u64.u32 	%rd62, %r121;
	add.s64 	%rd79, %rd62, %rd61;
	add.s32 	%r134, %r134, 2;
$L__BB0_11:
	and.b32  	%r122, %r15, 1;
	setp.eq.b32 	%p9, %r122, 1;
	not.pred 	%p10, %p9;
	@%p10 bra 	$L__BB0_13;
	add.s32 	%r123, %r134, %r1;
	mul.wide.s32 	%rd63, %r123, 4;
	add.s64 	%rd64, %rd2, %rd63;
	ld.global.u32 	%r124, [%rd64];
	mul.wide.u32 	%rd65, %r134, 4;
	add.s64 	%rd66, %rd1, %rd65;
	ld.global.u32 	%r126, [%rd66];
	min.s32 	%r128, %r124, %r126;
	max.s32 	%r129, %r124, %r126;
	sub.s32 	%r130, %r129, %r128;
	cvt.u64.u32 	%rd67, %r130;
	add.s64 	%rd79, %rd67, %rd79;
$L__BB0_13:
	cvta.to.global.u64 	%rd68, %rd19;
	mul.wide.s32 	%rd69, %r1, 8;
	add.s64 	%rd70, %rd68, %rd69;
	st.global.u64 	[%rd70], %rd79;
$L__BB0_14:
	ret;

}
	// .globl	_Z16sad_kernel_constPKiPxii
.visible .entry _Z16sad_kernel_constPKiPxii(
	.param .u64 .ptr .align 1 _Z16sad_kernel_constPKiPxii_param_0,
	.param .u64 .ptr .align 1 _Z16sad_kernel_constPKiPxii_param_1,
	.param .u32 _Z16sad_kernel_constPKiPxii_param_2,
	.param .u32 _Z16sad_kernel_constPKiPxii_param_3
)
{
	.reg .pred 	%p<11>;
	.reg .b32 	%r<91>;
	.reg .b64 	%rd<82>;

	ld.param.u64 	%rd18, [_Z16sad_kernel_constPKiPxii_param_0];
	ld.param.u64 	%rd17, [_Z16sad_kernel_constPKiPxii_param_1];
	ld.param.u32 	%r16, [_Z16sad_kernel_constPKiPxii_param_2];
	ld.param.u32 	%r15, [_Z16sad_kernel_constPKiPxii_param_3];
	cvta.to.global.u64 	%rd1, %rd18;
	mov.u32 	%r17, %ctaid.x;
	mov.u32 	%r18, %ntid.x;
	mov.u32 	%r19, %tid.x;
	mad.lo.s32 	%r1, %r17, %r18, %r19;
	sub.s32 	%r20, %r16, %r15;
	setp.gt.s32 	%p1, %r1, %r20;
	@%p1 bra 	$L__BB1_14;
	setp.lt.s32 	%p2, %r15, 1;
	mov.b64 	%rd81, 0;
	@%p2 bra 	$L__BB1_13;
	and.b32  	%r2, %r15, 7;
	setp.lt.u32 	%p3, %r15, 8;
	mov.b64 	%rd81, 0;
	mov.b32 	%r89, 0;
	@%p3 bra 	$L__BB1_5;
	and.b32  	%r89, %r15, 2147483640;
	neg.s32 	%r87, %r89;
	mov.u64 	%rd24, cQ;
	add.s64 	%rd73, %rd24, 16;
	add.s64 	%rd2, %rd1, 16;
	mov.b64 	%rd81, 0;
	mov.u32 	%r86, %r1;
$L__BB1_4:
	.pragma "nounroll";
	mul.wide.s32 	%rd25, %r86, 4;
	add.s64 	%rd26, %rd2, %rd25;
	ld.global.u32 	%r22, [%rd26+-16];
	ld.const.u32 	%r23, [%rd73+-16];
	sub.s32 	%r24, %r22, %r23;
	abs.s32 	%r25, %r24;
	cvt.u64.u32 	%rd27, %r25;
	add.s64 	%rd28, %rd81, %rd27;
	ld.global.u32 	%r26, [%rd26+-12];
	ld.const.u32 	%r27, [%rd73+-12];
	sub.s32 	%r28, %r26, %r27;
	abs.s32 	%r29, %r28;
	cvt.u64.u32 	%rd29, %r29;
	add.s64 	%rd30, %rd28, %rd29;
	ld.global.u32 	%r30, [%rd26+-8];
	ld.const.u32 	%r31, [%rd73+-8];
	sub.s32 	%r32, %r30, %r31;
	abs.s32 	%r33, %r32;
	cvt.u64.u32 	%rd31, %r33;
	add.s64 	%rd32, %rd30, %rd31;
	ld.global.u32 	%r34, [%rd26+-4];
	ld.const.u32 	%r35, [%rd73+-4];
	sub.s32 	%r36, %r34, %r35;
	abs.s32 	%r37, %r36;
	cvt.u64.u32 	%rd33, %r37;
	add.s64 	%rd34, %rd32, %rd33;
	ld.global.u32 	%r38, [%rd26];
	ld.const.u32 	%r39, [%rd73];
	sub.s32 	%r40, %r38, %r39;
	abs.s32 	%r41, %r40;
	cvt.u64.u32 	%rd35, %r41;
	add.s64 	%rd36, %rd34, %rd35;
	ld.global.u32 	%r42, [%rd26+4];
	ld.const.u32 	%r43, [%rd73+4];
	sub.s32 	%r44, %r42, %r43;
	abs.s32 	%r45, %r44;
	cvt.u64.u32 	%rd37, %r45;
	add.s64 	%rd38, %rd36, %rd37;
	ld.global.u32 	%r46, [%rd26+8];
	ld.const.u32 	%r47, [%rd73+8];
	sub.s32 	%r48, %r46, %r47;
	abs.s32 	%r49, %r48;
	cvt.u64.u32 	%rd39, %r49;
	add.s64 	%rd40, %rd38, %rd39;
	ld.global.u32 	%r50, [%rd26+12];
	ld.const.u32 	%r51, [%rd73+12];
	sub.s32 	%r52, %r50, %r51;
	abs.s32 	%r53, %r52;
	cvt.u64.u32 	%rd41, %r53;
	add.s64 	%rd81, %rd40, %rd41;
	add.s32 	%r87, %r87, 8;
	add.s32 	%r86, %r86, 8;
	add.s64 	%rd73, %rd73, 32;
	setp.ne.s32 	%p4, %r87, 0;
	@%p4 bra 	$L__BB1_4;
$L__BB1_5:
	setp.eq.s32 	%p5, %r2, 0;
	@%p5 bra 	$L__BB1_13;
	and.b32  	%r10, %r15, 3;
	setp.lt.u32 	%p6, %r2, 4;
	@%p6 bra 	$L__BB1_8;
	add.s32 	%r54, %r89, %r1;
	mul.wide.s32 	%rd43, %r54, 4;
	add.s64 	%rd44, %rd1, %rd43;
	ld.global.u32 	%r55, [%rd44];
	mul.wide.u32 	%rd45, %r89, 4;
	mov.u64 	%rd46, cQ;
	add.s64 	%rd47, %rd46, %rd45;
	ld.const.u32 	%r56, [%rd47];
	sub.s32 	%r57, %r55, %r56;
	abs.s32 	%r58, %r57;
	cvt.u64.u32 	%rd48, %r58;
	add.s64 	%rd49, %rd81, %rd48;
	ld.global.u32 	%r59, [%rd44+4];
	ld.const.u32 	%r60, [%rd47+4];
	sub.s32 	%r61, %r59, %r60;
	abs.s32 	%r62, %r61;
	cvt.u64.u32 	%rd50, %r62;
	add.s64 	%rd51, %rd49, %rd50;
	ld.global.u32 	%r63, [%rd44+8];
	ld.const.u32 	%r64, [%rd47+8];
	sub.s32 	%r65, %r63, %r64;
	abs.s32 	%r66, %r65;
	cvt.u64.u32 	%rd52, %r66;
	add.s64 	%rd53, %rd51, %rd52;
	ld.global.u32 	%r67, [%rd44+12];
	ld.const.u32 	%r68, [%rd47+12];
	sub.s32 	%r69, %r67, %r68;
	abs.s32 	%r70, %r69;
	cvt.u64.u32 	%rd54, %r70;
	add.s64 	%rd81, %rd53, %rd54;
	add.s32 	%r89, %r89, 4;
$L__BB1_8:
	setp.eq.s32 	%p7, %r10, 0;
	@%p7 bra 	$L__BB1_13;
	setp.eq.s32 	%p8, %r10, 1;
	@%p8 bra 	$L__BB1_11;
	add.s32 	%r71, %r89, %r1;
	mul.wide.s32 	%rd56, %r71, 4;
	add.s64 	%rd57, %rd1, %rd56;
	ld.global.u32 	%r72, [%rd57];
	mul.wide.u32 	%rd58, %r89, 4;
	mov.u64 	%rd59, cQ;
	add.s64 	%rd60, %rd59, %rd58;
	ld.const.u32 	%r73, [%rd60];
	sub.s32 	%r74, %r72, %r73;
	abs.s32 	%r75, %r74;
	cvt.u64.u32 	%rd61, %r75;
	add.s64 	%rd62, %rd81, %rd61;
	ld.global.u32 	%r76, [%rd57+4];
	ld.const.u32 	%r77, [%rd60+4];
	sub.s32 	%r78, %r76, %r77;
	abs.s32 	%r79, %r78;
	cvt.u64.u32 	%rd63, %r79;
	add.s64 	%rd81, %rd62, %rd63;
	add.s32 	%r89, %r89, 2;
$L__BB1_11:
	and.b32  	%r80, %r15, 1;
	setp.eq.b32 	%p9, %r80, 1;
	not.pred 	%p10, %p9;
	@%p10 bra 	$L__BB1_13;
	add.s32 	%r81, %r89, %r1;
	mul.wide.s32 	%rd64, %r81, 4;
	add.s64 	%rd65, %rd1, %rd64;
	ld.global.u32 	%r82, [%rd65];
	mul.wide.u32 	%rd66, %r89, 4;
	mov.u64 	%rd67, cQ;
	add.s64 	%rd68, %rd67, %rd66;
	ld.const.u32 	%r83, [%rd68];
	sub.s32 	%r84, %r82, %r83;
	abs.s32 	%r85, %r84;
	cvt.u64.u32 	%rd69, %r85;
	add.s64 	%rd81, %rd81, %rd69;
$L__BB1_13:
	cvta.to.global.u64 	%rd70, %rd17;
	mul.wide.s32 	%rd71, %r1, 8;
	add.s64 	%rd72, %rd70, %rd71;
	st.global.u64 	[%rd72], %rd81;
$L__BB1_14:
	ret;

}


// ===== COMPILED SASS (sm_100) =====

	.target	sm_100

	.elftype	@"ET_EXEC"


//--------------------- .note.nv.tkinfo           --------------------------
	.section	.note.nv.tkinfo,"",@"SHT_NOTE"
	.sectionflags	@"SHF_NOTE_NV_TKINFO"
	.tkinfo
        /*0018*/ 	.word	0x00000002
        /*0030*/ 	.string	""
        /*0030*/ 	.string	"ptxas"
        /*0030*/ 	.string	"Cuda compilation tools, release 13.0, V13.0.88"
        /*0030*/ 	.string	"Build cuda_13.0.r13.0/compiler.36424714_0"
        /*0030*/ 	.string	"-arch sm_100 -m 64 "



//--------------------- .note.nv.cuinfo           --------------------------
	.section	.note.nv.cuinfo,"",@"SHT_NOTE"
	.sectionflags	@"SHF_NOTE_NV_CUINFO"
        /*0018*/ 	.short	0x0002
        /*001a*/ 	.short	0x0064
        /*001c*/ 	.short	0x0082
	.zero		2


//--------------------- .nv.info                  --------------------------
	.section	.nv.info,"",@"SHT_CUDA_INFO"
	.align	4


	//----- nvinfo : EIATTR_REGCOUNT
	.align		4
        /*0000*/ 	.byte	0x04, 0x2f
        /*0002*/ 	.short	(.L_2 - .L_1)
	.align		4
.L_1:
        /*0004*/ 	.word	index@(_Z17sad_kernel_globalPKiS0_Pxii)
        /*0008*/ 	.word	0x0000001f


	//----- nvinfo : EIATTR_FRAME_SIZE
	.align		4
.L_2:
        /*000c*/ 	.byte	0x04, 0x11
        /*000e*/ 	.short	(.L_4 - .L_3)
	.align		4
.L_3:
        /*0010*/ 	.word	index@(_Z17sad_kernel_globalPKiS0_Pxii)
        /*0014*/ 	.word	0x00000000


	//----- nvinfo : EIATTR_REGCOUNT
	.align		4
.L_4:
        /*0018*/ 	.byte	0x04, 0x2f
        /*001a*/ 	.short	(.L_6 - .L_5)
	.align		4
.L_5:
        /*001c*/ 	.word	index@(_Z16sad_kernel_constPKiPxii)
        /*0020*/ 	.word	0x00000015


	//----- nvinfo : EIATTR_FRAME_SIZE
	.align		4
.L_6:
        /*0024*/ 	.byte	0x04, 0x11
        /*0026*/ 	.short	(.L_8 - .L_7)
	.align		4
.L_7:
        /*0028*/ 	.word	index@(_Z16sad_kernel_constPKiPxii)
        /*002c*/ 	.word	0x00000000


	//----- nvinfo : EIATTR_MIN_STACK_SIZE
	.align		4
.L_8:
        /*0030*/ 	.byte	0x04, 0x12
        /*0032*/ 	.short	(.L_10 - .L_9)
	.align		4
.L_9:
        /*0034*/ 	.word	index@(_Z16sad_kernel_constPKiPxii)
        /*0038*/ 	.word	0x00000000


	//----- nvinfo : EIATTR_MIN_STACK_SIZE
	.align		4
.L_10:
        /*003c*/ 	.byte	0x04, 0x12
        /*003e*/ 	.short	(.L_12 - .L_11)
	.align		4
.L_11:
        /*0040*/ 	.word	index@(_Z17sad_kernel_globalPKiS0_Pxii)
        /*0044*/ 	.word	0x00000000
.L_12:


//--------------------- .nv.compat                --------------------------
	.section	.nv.compat,"",@"SHT_CUDA_COMPAT_INFO"
	.align	4
        /*0000*/ 	.byte	0x02, 0x09, 0x00, 0x00, 0x02, 0x02, 0x01, 0x00, 0x02, 0x05, 0x05, 0x00, 0x03, 0x07, 0x01, 0x01
        /*0010*/ 	.byte	0x02, 0x03, 0x00, 0x00, 0x02, 0x06, 0x01, 0x00, 0x04, 0x0b, 0x08, 0x00, 0x09, 0x00, 0x00, 0x00
        /*0020*/ 	.byte	0x00, 0x00, 0x00, 0x00


//--------------------- .nv.info._Z16sad_kernel_constPKiPxii --------------------------
	.section	.nv.info._Z16sad_kernel_constPKiPxii,"",@"SHT_CUDA_INFO"
	.sectionflags	@""
	.align	4


	//----- nvinfo : EIATTR_CUDA_API_VERSION
	.align		4
        /*0000*/ 	.byte	0x04, 0x37
        /*0002*/ 	.short	(.L_14 - .L_13)
.L_13:
        /*0004*/ 	.word	0x00000082


	//----- nvinfo : EIATTR_KPARAM_INFO
	.align		4
.L_14:
        /*0008*/ 	.byte	0x04, 0x17
        /*000a*/ 	.short	(.L_16 - .L_15)
.L_15:
        /*000c*/ 	.word	0x00000000
        /*0010*/ 	.short	0x0003
        /*0012*/ 	.short	0x0014
        /*0014*/ 	.byte	0x00, 0xf0, 0x11, 0x00


	//----- nvinfo : EIATTR_KPARAM_INFO
	.align		4
.L_16:
        /*0018*/ 	.byte	0x04, 0x17
        /*001a*/ 	.short	(.L_18 - .L_17)
.L_17:
        /*001c*/ 	.word	0x00000000
        /*0020*/ 	.short	0x0002
        /*0022*/ 	.short	0x0010
        /*0024*/ 	.byte	0x00, 0xf0, 0x11, 0x00


	//----- nvinfo : EIATTR_KPARAM_INFO
	.align		4
.L_18:
        /*0028*/ 	.byte	0x04, 0x17
        /*002a*/ 	.short	(.L_20 - .L_19)
.L_19:
        /*002c*/ 	.word	0x00000000
        /*0030*/ 	.short	0x0001
        /*0032*/ 	.short	0x0008
        /*0034*/ 	.byte	0x00, 0xf5, 0x21, 0x00


	//----- nvinfo : EIATTR_KPARAM_INFO
	.align		4
.L_20:
        /*0038*/ 	.byte	0x04, 0x17
        /*003a*/ 	.short	(.L_22 - .L_21)
.L_21:
        /*003c*/ 	.word	0x00000000
        /*0040*/ 	.short	0x0000
        /*0042*/ 	.short	0x0000
        /*0044*/ 	.byte	0x00, 0xf5, 0x21, 0x00


	//----- nvinfo : EIATTR_SPARSE_MMA_MASK
	.align		4
.L_22:
        /*0048*/ 	.byte	0x03, 0x50
        /*004a*/ 	.short	0x0000


	//----- nvinfo : EIATTR_MAXREG_COUNT
	.align		4
        /*004c*/ 	.byte	0x03, 0x1b
        /*004e*/ 	.short	0x00ff


	//----- nvinfo : EIATTR_MERCURY_ISA_VERSION
	.align		4
        /*0050*/ 	.byte	0x03, 0x5f
        /*0052*/ 	.short	0x0101


	//----- nvinfo : EIATTR_VRC_CTA_INIT_COUNT
	.align		4
        /*0054*/ 	.byte	0x02, 0x4a
	.zero		1
	.zero		1


	//----- nvinfo : EIATTR_EXIT_INSTR_OFFSETS
	.align		4
        /*0058*/ 	.byte	0x04, 0x1c
        /*005a*/ 	.short	(.L_24 - .L_23)


	//   ....[0]....
.L_23:
        /*005c*/ 	.word	0x00000080


	//   ....[1]....
        /*0060*/ 	.word	0x00000910


	//----- nvinfo : EIATTR_CBANK_PARAM_SIZE
	.align		4
.L_24:
        /*0064*/ 	.byte	0x03, 0x19
        /*0066*/ 	.short	0x0018


	//----- nvinfo : EIATTR_PARAM_CBANK
	.align		4
        /*0068*/ 	.byte	0x04, 0x0a
        /*006a*/ 	.short	(.L_26 - .L_25)
	.align		4
.L_25:
        /*006c*/ 	.word	index@(.nv.constant0._Z16sad_kernel_constPKiPxii)
        /*0070*/ 	.short	0x0380
        /*0072*/ 	.short	0x0018


	//----- nvinfo : EIATTR_SW_WAR
	.align		4
.L_26:
        /*0074*/ 	.byte	0x04, 0x36
        /*0076*/ 	.short	(.L_28 - .L_27)
.L_27:
        /*0078*/ 	.word	0x00000008
.L_28:


//--------------------- .nv.info._Z17sad_kernel_globalPKiS0_Pxii --------------------------
	.section	.nv.info._Z17sad_kernel_globalPKiS0_Pxii,"",@"SHT_CUDA_INFO"
	.sectionflags	@""
	.align	4


	//----- nvinfo : EIATTR_CUDA_API_VERSION
	.align		4
        /*0000*/ 	.byte	0x04, 0x37
        /*0002*/ 	.short	(.L_30 - .L_29)
.L_29:
        /*0004*/ 	.word	0x00000082


	//----- nvinfo : EIATTR_KPARAM_INFO
	.align		4
.L_30:
        /*0008*/ 	.byte	0x04, 0x17
        /*000a*/ 	.short	(.L_32 - .L_31)
.L_31:
        /*000c*/ 	.word	0x00000000
        /*0010*/ 	.short	0x0004
        /*0012*/ 	.short	0x001c
        /*0014*/ 	.byte	0x00, 0xf0, 0x11, 0x00


	//----- nvinfo : EIATTR_KPARAM_INFO
	.align		4
.L_32:
        /*0018*/ 	.byte	0x04, 0x17
        /*001a*/ 	.short	(.L_34 - .L_33)
.L_33:
        /*001c*/ 	.word	0x00000000
        /*0020*/ 	.short	0x0003
        /*0022*/ 	.short	0x0018
        /*0024*/ 	.byte	0x00, 0xf0, 0x11, 0x00


	//----- nvinfo : EIATTR_KPARAM_INFO
	.align		4
.L_34:
        /*0028*/ 	.byte	0x04, 0x17
        /*002a*/ 	.short	(.L_36 - .L_35)
.L_35:
        /*002c*/ 	.word	0x00000000
        /*0030*/ 	.short	0x0002
        /*0032*/ 	.short	0x0010
        /*0034*/ 	.byte	0x00, 0xf5, 0x21, 0x00


	//----- nvinfo : EIATTR_KPARAM_INFO
	.align		4
.L_36:
        /*0038*/ 	.byte	0x04, 0x17
        /*003a*/ 	.short	(.L_38 - .L_37)
.L_37:
        /*003c*/ 	.word	0x00000000
        /*0040*/ 	.short	0x0001
        /*0042*/ 	.short	0x0008
        /*0044*/ 	.byte	0x00, 0xf5, 0x21, 0x00


	//----- nvinfo : EIATTR_KPARAM_INFO
	.align		4
.L_38:
        /*0048*/ 	.byte	0x04, 0x17
        /*004a*/ 	.short	(.L_40 - .L_39)
.L_39:
        /*004c*/ 	.word	0x00000000
        /*0050*/ 	.short	0x0000
        /*0052*/ 	.short	0x0000
        /*0054*/ 	.byte	0x00, 0xf5, 0x21, 0x00


	//----- nvinfo : EIATTR_SPARSE_MMA_MASK
	.align		4
.L_40:
        /*0058*/ 	.byte	0x03, 0x50
        /*005a*/ 	.short	0x0000


	//----- nvinfo : EIATTR_MAXREG_COUNT
	.align		4
        /*005c*/ 	.byte	0x03, 0x1b
        /*005e*/ 	.short	0x00ff


	//----- nvinfo : EIATTR_MERCURY_ISA_VERSION
	.align		4
        /*0060*/ 	.byte	0x03, 0x5f
        /*0062*/ 	.short	0x0101


	//----- nvinfo : EIATTR_VRC_CTA_INIT_COUNT
	.align		4
        /*0064*/ 	.byte	0x02, 0x4a
	.zero		1
	.zero		1


	//----- nvinfo : EIATTR_EXIT_INSTR_OFFSETS
	.align		4
        /*0068*/ 	.byte	0x04, 0x1c
        /*006a*/ 	.short	(.L_42 - .L_41)


	//   ....[0]....
.L_41:
        /*006c*/ 	.word	0x00000080


	//   ....[1]....
        /*0070*/ 	.word	0x00000a30


	//----- nvinfo : EIATTR_CBANK_PARAM_SIZE
	.align		4
.L_42:
        /*0074*/ 	.byte	0x03, 0x19
        /*0076*/ 	.short	0x0020


	//----- nvinfo : EIATTR_PARAM_CBANK
	.align		4
        /*0078*/ 	.byte	0x04, 0x0a
        /*007a*/ 	.short	(.L_44 - .L_43)
	.align		4
.L_43:
        /*007c*/ 	.word	index@(.nv.constant0._Z17sad_kernel_globalPKiS0_Pxii)
        /*0080*/ 	.short	0x0380
        /*0082*/ 	.short	0x0020


	//----- nvinfo : EIATTR_SW_WAR
	.align		4
.L_44:
        /*0084*/ 	.byte	0x04, 0x36
        /*0086*/ 	.short	(.L_46 - .L_45)
.L_45:
        /*0088*/ 	.word	0x00000008
.L_46:


//--------------------- .nv.callgraph             --------------------------
	.section	.nv.callgraph,"",@"SHT_CUDA_CALLGRAPH"
	.align	4
	.sectionentsize	8
	.align		4
        /*0000*/ 	.word	0x00000000
	.align		4
        /*0004*/ 	.word	0xffffffff
	.align		4
        /*0008*/ 	.word	0x00000000
	.align		4
        /*000c*/ 	.word	0xfffffffe
	.align		4
        /*0010*/ 	.word	0x00000000
	.align		4
        /*0014*/ 	.word	0xfffffffd
	.align		4
        /*0018*/ 	.word	0x00000000
	.align		4
        /*001c*/ 	.word	0xfffffffc


//--------------------- .nv.constant3             --------------------------
	.section	.nv.constant3,"a",@progbits
	.align	4
.nv.constant3:
	.type		cQ,@object
	.size		cQ,(.L_0 - cQ)
cQ:
	.zero		560
.L_0:


//--------------------- .text._Z16sad_kernel_constPKiPxii --------------------------
	.section	.text._Z16sad_kernel_constPKiPxii,"ax",@progbits
	.align	128
        .global         _Z16sad_kernel_constPKiPxii
        .type           _Z16sad_kernel_constPKiPxii,@function
        .size           _Z16sad_kernel_constPKiPxii,(.L_x_10 - _Z16sad_kernel_constPKiPxii)
        .other          _Z16sad_kernel_constPKiPxii,@"STO_CUDA_ENTRY STV_DEFAULT"
_Z16sad_kernel_constPKiPxii:
.text._Z16sad_kernel_constPKiPxii:
[----:B------:R-:W-:Y:S01]  /*0000*/  LDC R1, c[0x0][0x37c] ;  /* 0x0000df00ff017b82 */ /* 0x000fe20000000800 */
[----:B------:R-:W0:Y:S07]  /*0010*/  S2R R5, SR_TID.X ;  /* 0x0000000000057919 */ /* 0x000e2e0000002100 */
[----:B------:R-:W0:Y:S08]  /*0020*/  S2UR UR4, SR_CTAID.X ;  /* 0x00000000000479c3 */ /* 0x000e300000002500 */
[----:B------:R-:W0:Y:S08]  /*0030*/  LDC R4, c[0x0][0x360] ;  /* 0x0000d800ff047b82 */ /* 0x000e300000000800 */
[----:B------:R-:W1:Y:S01]  /*0040*/  LDC.64 R2, c[0x0][0x390] ;  /* 0x0000e400ff027b82 */ /* 0x000e620000000a00 */
[----:B0-----:R-:W-:-:S02]  /*0050*/  IMAD R4, R4, UR4, R5 ;  /* 0x0000000404047c24 */ /* 0x001fc4000f8e0205 */
[----:B-1----:R-:W-:-:S05]  /*0060*/  IMAD.IADD R5, R2, 0x1, -R3 ;  /* 0x0000000102057824 */ /* 0x002fca00078e0a03 */
[----:B------:R-:W-:-:S13]  /*0070*/  ISETP.GT.AND P0, PT, R4, R5, PT ;  /* 0x000000050400720c */ /* 0x000fda0003f04270 */
[----:B------:R-:W-:Y:S05]  /*0080*/  @P0 EXIT ;  /* 0x000000000000094d */ /* 0x000fea0003800000 */
[----:B------:R-:W-:Y:S01]  /*0090*/  ISETP.GE.AND P0, PT, R3, 0x1, PT ;  /* 0x000000010300780c */ /* 0x000fe20003f06270 */
[----:B------:R-:W0:Y:S01]  /*00a0*/  LDCU.64 UR12, c[0x0][0x358] ;  /* 0x00006b00ff0c77ac */ /* 0x000e220008000a00 */
[----:B------:R-:W-:Y:S02]  /*00b0*/  IMAD.MOV.U32 R0, RZ, RZ, RZ ;  /* 0x000000ffff007224 */ /* 0x000fe400078e00ff */
[----:B------:R-:W-:-:S09]  /*00c0*/  IMAD.MOV.U32 R5, RZ, RZ, RZ ;  /* 0x000000ffff057224 */ /* 0x000fd200078e00ff */
[----:B------:R-:W-:Y:S05]  /*00d0*/  @!P0 BRA `(.L_x_0) ;  /* 0x0000000400fc8947 */ /* 0x000fea0003800000 */
[C---:B------:R-:W-:Y:S01]  /*00e0*/  ISETP.GE.U32.AND P1, PT, R3.reuse, 0x8, PT ;  /* 0x000000080300780c */ /* 0x040fe20003f26070 */
[----:B------:R-:W-:Y:S01]  /*00f0*/  IMAD.MOV.U32 R0, RZ, RZ, RZ ;  /* 0x000000ffff007224 */ /* 0x000fe200078e00ff */
[----:B------:R-:W-:Y:S01]  /*0100*/  LOP3.LUT R18, R3, 0x7, RZ, 0xc0, !PT ;  /* 0x0000000703127812 */ /* 0x000fe200078ec0ff */
[----:B------:R-:W-:Y:S02]  /*0110*/  IMAD.MOV.U32 R5, RZ, RZ, RZ ;  /* 0x000000ffff057224 */ /* 0x000fe400078e00ff */
[----:B------:R-:W-:Y:S01]  /*0120*/  IMAD.MOV.U32 R7, RZ, RZ, RZ ;  /* 0x000000ffff077224 */ /* 0x000fe200078e00ff */
[----:B------:R-:W-:-:S07]  /*0130*/  ISETP.NE.AND P0, PT, R18, RZ, PT ;  /* 0x000000ff1200720c */ /* 0x000fce0003f05270 */
[----:B------:R-:W-:Y:S06]  /*0140*/  @!P1 BRA `(.L_x_1) ;  /* 0x0000000000ec9947 */ /* 0x000fec0003800000 */
[----:B------:R-:W1:Y:S01]  /*0150*/  LDCU.64 UR4, c[0x0][0x380] ;  /* 0x00007000ff0477ac */ /* 0x000e620008000a00 */
[----:B------:R-:W-:Y:S01]  /*0160*/  LOP3.LUT R7, R3, 0x7ffffff8, RZ, 0xc0, !PT ;  /* 0x7ffffff803077812 */ /* 0x000fe200078ec0ff */
[----:B------:R-:W-:Y:S02]  /*0170*/  HFMA2 R0, -RZ, RZ, 0, 0 ;  /* 0x00000000ff007431 */ /* 0x000fe400000001ff */
[----:B------:R-:W-:Y:S01]  /*0180*/  IMAD.MOV.U32 R5, RZ, RZ, RZ ;  /* 0x000000ffff057224 */ /* 0x000fe200078e00ff */
[----:B------:R-:W-:Y:S01]  /*0190*/  UMOV UR14, 0x10 ;  /* 0x00000010000e7882 */ /* 0x000fe20000000000 */
[----:B------:R-:W-:Y:S02]  /*01a0*/  IMAD.MOV.U32 R2, RZ, RZ, R4 ;  /* 0x000000ffff027224 */ /* 0x000fe400078e0004 */
[----:B------:R-:W-:Y:S01]  /*01b0*/  IMAD.MOV R17, RZ, RZ, -R7 ;  /* 0x000000ffff117224 */ /* 0x000fe200078e0a07 */
[----:B-1----:R-:W-:-:S04]  /*01c0*/  UIADD3 UR4, UP0, UPT, UR4, 0x10, URZ ;  /* 0x0000001004047890 */ /* 0x002fc8000ff1e0ff */
[----:B------:R-:W-:-:S12]  /*01d0*/  UIADD3.X UR5, UPT, UPT, URZ, UR5, URZ, UP0, !UPT ;  /* 0x00000005ff057290 */ /* 0x000fd800087fe4ff */
.L_x_2:
[----:B------:R-:W-:Y:S01]  /*01e0*/  IMAD.U32 R8, RZ, RZ, UR4 ;  /* 0x00000004ff087e24 */ /* 0x000fe2000f8e00ff */
[----:B------:R-:W1:Y:S01]  /*01f0*/  LDCU.64 UR6, c[0x3][UR14+-0x10] ;  /* 0x00fffe000e0677ac */ /* 0x000e620008000a00 */
[----:B------:R-:W-:Y:S01]  /*0200*/  IMAD.U32 R9, RZ, RZ, UR5 ;  /* 0x00000005ff097e24 */ /* 0x000fe2000f8e00ff */
[----:B------:R-:W2:Y:S01]  /*0210*/  LDCU.64 UR8, c[0x3][UR14+-0x8] ;  /* 0x00ffff000e0877ac */ /* 0x000ea20008000a00 */
[C---:B------:R-:W-:Y:S01]  /*0220*/  IMAD.WIDE R8, R2.reuse, 0x4, R8 ;  /* 0x0000000402087825 */ /* 0x040fe200078e0208 */
[----:B------:R-:W3:Y:S04]  /*0230*/  LDCU.64 UR10, c[0x3][UR14] ;  /* 0x00c000000e0a77ac */ /* 0x000ee80008000a00 */
[----:B0-----:R-:W1:Y:S04]  /*0240*/  LDG.E R13, desc[UR12][R8.64+-0x10] ;  /* 0xfffff00c080d7981 */ /* 0x001e68000c1e1900 */
[----:B------:R-:W4:Y:S04]  /*0250*/  LDG.E R14, desc[UR12][R8.64+-0xc] ;  /* 0xfffff40c080e7981 */ /* 0x000f28000c1e1900 */
[----:B------:R-:W2:Y:S04]  /*0260*/  LDG.E R16, desc[UR12][R8.64+-0x4] ;  /* 0xfffffc0c08107981 */ /* 0x000ea8000c1e1900 */
[----:B------:R-:W5:Y:S04]  /*0270*/  LDG.E R15, desc[UR12][R8.64+-0x8] ;  /* 0xfffff80c080f7981 */ /* 0x000f68000c1e1900 */
[----:B------:R-:W3:Y:S04]  /*0280*/  LDG.E R12, desc[UR12][R8.64] ;  /* 0x0000000c080c7981 */ /* 0x000ee8000c1e1900 */
[----:B------:R-:W3:Y:S04]  /*0290*/  LDG.E R11, desc[UR12][R8.64+0x4] ;  /* 0x0000040c080b7981 */ /* 0x000ee8000c1e1900 */
[----:B------:R-:W3:Y:S04]  /*02a0*/  LDG.E R6, desc[UR12][R8.64+0x8] ;  /* 0x0000080c08067981 */ /* 0x000ee8000c1e1900 */
[----:B------:R0:W3:Y:S01]  /*02b0*/  LDG.E R10, desc[UR12][R8.64+0xc] ;  /* 0x00000c0c080a7981 */ /* 0x0000e2000c1e1900 */
[----:B------:R-:W-:Y:S01]  /*02c0*/  IADD3 R17, PT, PT, R17, 0x8, RZ ;  /* 0x0000000811117810 */ /* 0x000fe20007ffe0ff */
[----:B------:R-:W-:Y:S01]  /*02d0*/  VIADD R2, R2, 0x8 ;  /* 0x0000000802027836 */ /* 0x000fe20000000000 */
[----:B-1----:R-:W-:Y:S01]  /*02e0*/  IADD3 R13, PT, PT, R13, -UR6, RZ ;  /* 0x800000060d0d7c10 */ /* 0x002fe2000fffe0ff */
[----:B----4-:R-:W-:Y:S01]  /*02f0*/  VIADD R14, R14, -UR7 ;  /* 0x800000070e0e7c36 */ /* 0x010fe20008000000 */
[----:B------:R-:W1:Y:S02]  /*0300*/  LDCU.64 UR6, c[0x3][UR14+0x8] ;  /* 0x00c001000e0677ac */ /* 0x000e640008000a00 */
[----:B------:R-:W-:Y:S01]  /*0310*/  IABS R13, R13 ;  /* 0x0000000d000d7213 */ /* 0x000fe20000000000 */
[----:B--2---:R-:W-:Y:S01]  /*0320*/  VIADD R16, R16, -UR9 ;  /* 0x8000000910107c36 */ /* 0x004fe20008000000 */
[----:B------:R-:W-:Y:S01]  /*0330*/  IABS R14, R14 ;  /* 0x0000000e000e7213 */ /* 0x000fe20000000000 */
[----:B-----5:R-:W-:-:S03]  /*0340*/  VIADD R15, R15, -UR8 ;  /* 0x800000080f0f7c36 */ /* 0x020fc60008000000 */
[----:B------:R-:W-:Y:S01]  /*0350*/  IABS R16, R16 ;  /* 0x0000001000107213 */ /* 0x000fe20000000000 */
[----:B0-----:R-:W-:Y:S02]  /*0360*/  IMAD.MOV.U32 R9, RZ, RZ, R13 ;  /* 0x000000ffff097224 */ /* 0x001fe400078e000d */
[----:B------:R-:W-:Y:S01]  /*0370*/  IMAD.MOV.U32 R8, RZ, RZ, R14 ;  /* 0x000000ffff087224 */ /* 0x000fe200078e000e */
[----:B------:R-:W-:Y:S01]  /*0380*/  IABS R15, R15 ;  /* 0x0000000f000f7213 */ /* 0x000fe20000000000 */
[----:B---3--:R-:W-:-:S03]  /*0390*/  VIADD R12, R12, -UR10 ;  /* 0x8000000a0c0c7c36 */ /* 0x008fc60008000000 */
[----:B------:R-:W-:Y:S01]  /*03a0*/  IADD3 R0, P3, P4, R8, R0, R9 ;  /* 0x0000000008007210 */ /* 0x000fe20007c7e009 */
[----:B------:R-:W-:Y:S01]  /*03b0*/  IMAD.MOV.U32 R8, RZ, RZ, R16 ;  /* 0x000000ffff087224 */ /* 0x000fe200078e0010 */
[----:B------:R-:W-:Y:S01]  /*03c0*/  MOV R9, R15 ;  /* 0x0000000f00097202 */ /* 0x000fe20000000f00 */
[----:B------:R-:W-:Y:S02]  /*03d0*/  VIADD R11, R11, -UR11 ;  /* 0x8000000b0b0b7c36 */ /* 0x000fe40008000000 */
[----:B-1----:R-:W-:Y:S02]  /*03e0*/  VIADD R6, R6, -UR6 ;  /* 0x8000000606067c36 */ /* 0x002fe40008000000 */
[----:B------:R-:W-:Y:S01]  /*03f0*/  VIADD R10, R10, -UR7 ;  /* 0x800000070a0a7c36 */ /* 0x000fe20008000000 */
[----:B------:R-:W-:Y:S02]  /*0400*/  IADD3 R0, P5, P6, R8, R0, R9 ;  /* 0x0000000008007210 */ /* 0x000fe40007ebe009 */
[----:B------:R-:W-:-:S02]  /*0410*/  IADD3.X R5, PT, PT, RZ, R5, RZ, P3, P4 ;  /* 0x00000005ff057210 */ /* 0x000fc40001fe84ff */
[----:B------:R-:W-:Y:S02]  /*0420*/  IABS R9, R12 ;  /* 0x0000000c00097213 */ /* 0x000fe40000000000 */
[----:B------:R-:W-:Y:S02]  /*0430*/  IABS R8, R11 ;  /* 0x0000000b00087213 */ /* 0x000fe40000000000 */
[----:B------:R-:W-:Y:S02]  /*0440*/  IABS R6, R6 ;  /* 0x0000000600067213 */ /* 0x000fe40000000000 */
[----:B------:R-:W-:Y:S02]  /*0450*/  ISETP.NE.AND P3, PT, R17, RZ, PT ;  /* 0x000000ff1100720c */ /* 0x000fe40003f65270 */
[----:B------:R-:W-:Y:S02]  /*0460*/  IABS R10, R10 ;  /* 0x0000000a000a7213 */ /* 0x000fe40000000000 */
[----:B------:R-:W-:Y:S01]  /*0470*/  IADD3 R0, P1, P2, R8, R0, R9 ;  /* 0x0000000008007210 */ /* 0x000fe20007a3e009 */
[----:B------:R-:W-:Y:S01]  /*0480*/  IMAD.MOV.U32 R9, RZ, RZ, R6 ;  /* 0x000000ffff097224 */ /* 0x000fe200078e0006 */
[----:B------:R-:W-:Y:S01]  /*0490*/  IADD3.X R5, PT, PT, RZ, R5, RZ, P5, P6 ;  /* 0x00000005ff057210 */ /* 0x000fe20002fec4ff */
[----:B------:R-:W-:Y:S01]  /*04a0*/  IMAD.MOV.U32 R6, RZ, RZ, R10 ;  /* 0x000000ffff067224 */ /* 0x000fe200078e000a */
[----:B------:R-:W-:-:S02]  /*04b0*/  UIADD3 UR14, UPT, UPT, UR14, 0x20, URZ ;  /* 0x000000200e0e7890 */ /* 0x000fc4000fffe0ff */
[----:B------:R-:W-:Y:S02]  /*04c0*/  IADD3.X R5, PT, PT, RZ, R5, RZ, P1, P2 ;  /* 0x00000005ff057210 */ /* 0x000fe40000fe44ff */
[----:B------:R-:W-:-:S04]  /*04d0*/  IADD3 R0, P4, P5, R6, R0, R9 ;  /* 0x0000000006007210 */ /* 0x000fc80007d9e009 */
[----:B------:R-:W-:Y:S01]  /*04e0*/  IADD3.X R5, PT, PT, RZ, R5, RZ, P4, P5 ;  /* 0x00000005ff057210 */ /* 0x000fe200027ea4ff */
[----:B------:R-:W-:Y:S08]  /*04f0*/  @P3 BRA `(.L_x_2) ;  /* 0xfffffffc00383947 */ /* 0x000ff0000383ffff */
.L_x_1:
[----:B------:R-:W-:Y:S05]  /*0500*/  @!P0 BRA `(.L_x_0) ;  /* 0x0000000000f08947 */ /* 0x000fea0003800000 */
[----:B------:R-:W-:Y:S02]  /*0510*/  ISETP.GE.U32.AND P0, PT, R18, 0x4, PT ;  /* 0x000000041200780c */ /* 0x000fe40003f06070 */
[----:B------:R-:W-:-:S04]  /*0520*/  LOP3.LUT R16, R3, 0x3, RZ, 0xc0, !PT ;  /* 0x0000000303107812 */ /* 0x000fc800078ec0ff */
[----:B------:R-:W-:-:S07]  /*0530*/  ISETP.NE.AND P1, PT, R16, RZ, PT ;  /* 0x000000ff1000720c */ /* 0x000fce0003f25270 */
[----:B------:R-:W-:Y:S06]  /*0540*/  @!P0 BRA `(.L_x_3) ;  /* 0x0000000000688947 */ /* 0x000fec0003800000 */
[----:B------:R-:W1:Y:S01]  /*0550*/  LDC.64 R10, c[0x0][0x380] ;  /* 0x0000e000ff0a7b82 */ /* 0x000e620000000a00 */
[----:B------:R-:W-:-:S04]  /*0560*/  IMAD.IADD R9, R4, 0x1, R7 ;  /* 0x0000000104097824 */ /* 0x000fc800078e0207 */
[----:B-1----:R-:W-:-:S05]  /*0570*/  IMAD.WIDE R10, R9, 0x4, R10 ;  /* 0x00000004090a7825 */ /* 0x002fca00078e020a */
[----:B0-----:R-:W2:Y:S04]  /*0580*/  LDG.E R13, desc[UR12][R10.64] ;  /* 0x0000000c0a0d7981 */ /* 0x001ea8000c1e1900 */
[----:B------:R-:W3:Y:S04]  /*0590*/  LDG.E R17, desc[UR12][R10.64+0x8] ;  /* 0x0000080c0a117981 */ /* 0x000ee8000c1e1900 */
[----:B------:R-:W4:Y:S04]  /*05a0*/  LDG.E R12, desc[UR12][R10.64+0xc] ;  /* 0x00000c0c0a0c7981 */ /* 0x000f28000c1e1900 */
[----:B------:R-:W5:Y:S01]  /*05b0*/  LDG.E R6, desc[UR12][R10.64+0x4] ;  /* 0x0000040c0a067981 */ /* 0x000f62000c1e1900 */
[----:B------:R-:W-:-:S04]  /*05c0*/  IMAD.SHL.U32 R2, R7, 0x4, RZ ;  /* 0x0000000407027824 */ /* 0x000fc800078e00ff */
[----:B------:R-:W2:Y:S08]  /*05d0*/  LDC.64 R14, c[0x3][R2] ;  /* 0x00c00000020e7b82 */ /* 0x000eb00000000a00 */
[----:B------:R-:W3:Y:S01]  /*05e0*/  LDC.64 R8, c[0x3][R2+0x8] ;  /* 0x00c0020002087b82 */ /* 0x000ee20000000a00 */
[----:B------:R-:W-:Y:S01]  /*05f0*/  VIADD R7, R7, 0x4 ;  /* 0x0000000407077836 */ /* 0x000fe20000000000 */
[----:B--2---:R-:W-:Y:S01]  /*0600*/  IADD3 R13, PT, PT, R13, -R14, RZ ;  /* 0x8000000e0d0d7210 */ /* 0x004fe20007ffe0ff */
[----:B---3--:R-:W-:-:S03]  /*0610*/  IMAD.IADD R8, R17, 0x1, -R8 ;  /* 0x0000000111087824 */ /* 0x008fc600078e0a08 */
[----:B------:R-:W-:Y:S01]  /*0620*/  IABS R13, R13 ;  /* 0x0000000d000d7213 */ /* 0x000fe20000000000 */
[----:B----4-:R-:W-:Y:S01]  /*0630*/  IMAD.IADD R9, R12, 0x1, -R9 ;  /* 0x000000010c097824 */ /* 0x010fe200078e0a09 */
[----:B------:R-:W-:Y:S01]  /*0640*/  IABS R8, R8 ;  /* 0x0000000800087213 */ /* 0x000fe20000000000 */
[----:B-----5:R-:W-:-:S03]  /*0650*/  IMAD.IADD R6, R6, 0x1, -R15 ;  /* 0x0000000106067824 */ /* 0x020fc600078e0a0f */
[----:B------:R-:W-:Y:S01]  /*0660*/  IABS R10, R9 ;  /* 0x00000009000a7213 */ /* 0x000fe20000000000 */
[----:B------:R-:W-:Y:S01]  /*0670*/  IMAD.MOV.U32 R9, RZ, RZ, R13 ;  /* 0x000000ffff097224 */ /* 0x000fe200078e000d */
[----:B------:R-:W-:Y:S01]  /*0680*/  IABS R6, R6 ;  /* 0x0000000600067213 */ /* 0x000fe20000000000 */
[----:B------:R-:W-:Y:S01]  /*0690*/  IMAD.MOV.U32 R11, RZ, RZ, R8 ;  /* 0x000000ffff0b7224 */ /* 0x000fe200078e0008 */
[----:B------:R-:W-:Y:S02]  /*06a0*/  MOV R2, R10 ;  /* 0x0000000a00027202 */ /* 0x000fe40000000f00 */
[----:B------:R-:W-:-:S04]  /*06b0*/  IADD3 R0, P0, P2, R6, R0, R9 ;  /* 0x0000000006007210 */ /* 0x000fc80007a1e009 */
[----:B------:R-:W-:Y:S02]  /*06c0*/  IADD3 R0, P3, P4, R2, R0, R11 ;  /* 0x0000000002007210 */ /* 0x000fe40007c7e00b */
[----:B------:R-:W-:-:S04]  /*06d0*/  IADD3.X R5, PT, PT, RZ, R5, RZ, P0, P2 ;  /* 0x00000005ff057210 */ /* 0x000fc800007e44ff */
[----:B------:R-:W-:-:S07]  /*06e0*/  IADD3.X R5, PT, PT, RZ, R5, RZ, P3, P4 ;  /* 0x00000005ff057210 */ /* 0x000fce0001fe84ff */
.L_x_3:
[----:B------:R-:W-:Y:S05]  /*06f0*/  @!P1 BRA `(.L_x_0) ;  /* 0x0000000000749947 */ /* 0x000fea0003800000 */
[----:B------:R-:W-:Y:S02]  /*0700*/  ISETP.NE.AND P0, PT, R16, 0x1, PT ;  /* 0x000000011000780c */ /* 0x000fe40003f05270 */
[----:B------:R-:W-:-:S04]  /*0710*/  LOP3.LUT R3, R3, 0x1, RZ, 0xc0, !PT ;  /* 0x0000000103037812 */ /* 0x000fc800078ec0ff */
[----:B------:R-:W-:-:S07]  /*0720*/  ISETP.NE.U32.AND P1, PT, R3, 0x1, PT ;  /* 0x000000010300780c */ /* 0x000fce0003f25070 */
[----:B------:R-:W1:Y:S01]  /*0730*/  @P0 LDC.64 R2, c[0x0][0x380] ;  /* 0x0000e000ff020b82 */ /* 0x000e620000000a00 */
[----:B------:R-:W-:Y:S02]  /*0740*/  @P0 IMAD.IADD R9, R4, 0x1, R7 ;  /* 0x0000000104090824 */ /* 0x000fe400078e0207 */
[C---:B------:R-:W-:Y:S02]  /*0750*/  @P0 IMAD.SHL.U32 R12, R7.reuse, 0x4, RZ ;  /* 0x00000004070c0824 */ /* 0x040fe400078e00ff */
[----:B------:R-:W-:-:S03]  /*0760*/  @P0 VIADD R7, R7, 0x2 ;  /* 0x0000000207070836 */ /* 0x000fc60000000000 */
[----:B------:R-:W2:Y:S01]  /*0770*/  @!P1 LDC.64 R10, c[0x0][0x380] ;  /* 0x0000e000ff0a9b82 */ /* 0x000ea20000000a00 */
[----:B-1----:R-:W-:Y:S01]  /*0780*/  @P0 IMAD.WIDE R8, R9, 0x4, R2 ;  /* 0x0000000409080825 */ /* 0x002fe200078e0202 */
[----:B------:R-:W-:-:S04]  /*0790*/  @!P1 IADD3 R3, PT, PT, R4, R7, RZ ;  /* 0x0000000704039210 */ /* 0x000fc80007ffe0ff */
[----:B0-----:R-:W3:Y:S04]  /*07a0*/  @P0 LDG.E R6, desc[UR12][R8.64+0x4] ;  /* 0x0000040c08060981 */ /* 0x001ee8000c1e1900 */
[----:B------:R-:W4:Y:S01]  /*07b0*/  @P0 LDG.E R13, desc[UR12][R8.64] ;  /* 0x0000000c080d0981 */ /* 0x000f22000c1e1900 */
[----:B--2---:R-:W-:Y:S02]  /*07c0*/  @!P1 IMAD.WIDE R2, R3, 0x4, R10 ;  /* 0x0000000403029825 */ /* 0x004fe400078e020a */
[----:B------:R-:W3:Y:S04]  /*07d0*/  @P0 LDC.64 R10, c[0x3][R12] ;  /* 0x00c000000c0a0b82 */ /* 0x000ee80000000a00 */
[----:B------:R-:W2:Y:S01]  /*07e0*/  @!P1 LDG.E R2, desc[UR12][R2.64] ;  /* 0x0000000c02029981 */ /* 0x000ea2000c1e1900 */
[----:B------:R-:W-:-:S06]  /*07f0*/  @!P1 IMAD.SHL.U32 R7, R7, 0x4, RZ ;  /* 0x0000000407079824 */ /* 0x000fcc00078e00ff */
[----:B------:R-:W2:Y:S01]  /*0800*/  @!P1 LDC R7, c[0x3][R7] ;  /* 0x00c0000007079b82 */ /* 0x000ea20000000800 */
[----:B---3--:R-:W-:Y:S02]  /*0810*/  @P0 IMAD.IADD R6, R6, 0x1, -R11 ;  /* 0x0000000106060824 */ /* 0x008fe400078e0a0b */
[----:B----4-:R-:W-:-:S03]  /*0820*/  @P0 IMAD.IADD R10, R13, 0x1, -R10 ;  /* 0x000000010d0a0824 */ /* 0x010fc600078e0a0a */
[----:B------:R-:W-:Y:S02]  /*0830*/  @P0 IABS R11, R6 ;  /* 0x00000006000b0213 */ /* 0x000fe40000000000 */
[----:B------:R-:W-:-:S03]  /*0840*/  @P0 IABS R10, R10 ;  /* 0x0000000a000a0213 */ /* 0x000fc60000000000 */
[----:B------:R-:W-:Y:S02]  /*0850*/  @P0 IMAD.MOV.U32 R8, RZ, RZ, R11 ;  /* 0x000000ffff080224 */ /* 0x000fe400078e000b */
[----:B--2---:R-:W-:Y:S01]  /*0860*/  @!P1 IMAD.IADD R6, R2, 0x1, -R7 ;  /* 0x0000000102069824 */ /* 0x004fe200078e0a07 */
[----:B------:R-:W-:-:S04]  /*0870*/  @P0 MOV R9, R10 ;  /* 0x0000000a00090202 */ /* 0x000fc80000000f00 */
[----:B------:R-:W-:Y:S02]  /*0880*/  @!P1 IABS R3, R6 ;  /* 0x0000000600039213 */ /* 0x000fe40000000000 */
[----:B------:R-:W-:-:S04]  /*0890*/  @P0 IADD3 R0, P3, P4, R8, R0, R9 ;  /* 0x0000000008000210 */ /* 0x000fc80007c7e009 */
[----:B------:R-:W-:Y:S02]  /*08a0*/  @!P1 IADD3 R0, P2, PT, R3, R0, RZ ;  /* 0x0000000003009210 */ /* 0x000fe40007f5e0ff */
[----:B------:R-:W-:-:S05]  /*08b0*/  @P0 IADD3.X R5, PT, PT, RZ, R5, RZ, P3, P4 ;  /* 0x00000005ff050210 */ /* 0x000fca0001fe84ff */
[----:B------:R-:W-:-:S07]  /*08c0*/  @!P1 IMAD.X R5, RZ, RZ, R5, P2 ;  /* 0x000000ffff059224 */ /* 0x000fce00010e0605 */
.L_x_0:
[----:B------:R-:W1:Y:S02]  /*08d0*/  LDC.64 R2, c[0x0][0x388] ;  /* 0x0000e200ff027b82 */ /* 0x000e640000000a00 */
[----:B-1----:R-:W-:-:S04]  /*08e0*/  IMAD.WIDE R2, R4, 0x8, R2 ;  /* 0x0000000804027825 */ /* 0x002fc800078e0202 */
[----:B------:R-:W-:-:S05]  /*08f0*/  IMAD.MOV.U32 R4, RZ, RZ, R0 ;  /* 0x000000ffff047224 */ /* 0x000fca00078e0000 */
[----:B0-----:R-:W-:Y:S01]  /*0900*/  STG.E.64 desc[UR12][R2.64], R4 ;  /* 0x0000000402007986 */ /* 0x001fe2000c101b0c */
[----:B------:R-:W-:Y:S05]  /*0910*/  EXIT ;  /* 0x000000000000794d */ /* 0x000fea0003800000 */
.L_x_4:
[----:B------:R-:W-:-:S00]  /*0920*/  BRA `(.L_x_4) ;  /* 0xfffffffc00fc7947 */ /* 0x000fc0000383ffff */
[----:B------:R-:W-:-:S00]  /*0930*/  NOP ;  /* 0x0000000000007918 */ /* 0x000fc00000000000 */
        /* <DEDUP_REMOVED lines=12> */
.L_x_10:


//--------------------- .text._Z17sad_kernel_globalPKiS0_Pxii --------------------------
	.section	.text._Z17sad_kernel_globalPKiS0_Pxii,"ax",@progbits
	.align	128
        .global         _Z17sad_kernel_globalPKiS0_Pxii
        .type           _Z17sad_kernel_globalPKiS0_Pxii,@function
        .size           _Z17sad_kernel_globalPKiS0_Pxii,(.L_x_11 - _Z17sad_kernel_globalPKiS0_Pxii)
        .other          _Z17sad_kernel_globalPKiS0_Pxii,@"STO_CUDA_ENTRY STV_DEFAULT"
_Z17sad_kernel_globalPKiS0_Pxii:
.text._Z17sad_kernel_globalPKiS0_Pxii:
        /* <DEDUP_REMOVED lines=21> */
[----:B------:R-:W1:Y:S01]  /*0150*/  LDCU.128 UR8, c[0x0][0x380] ;  /* 0x00007000ff0877ac */ /* 0x000e620008000c00 */
[----:B------:R-:W-:Y:S01]  /*0160*/  LOP3.LUT R0, R3, 0x7ffffff8, RZ, 0xc0, !PT ;  /* 0x7ffffff803007812 */ /* 0x000fe200078ec0ff */
[----:B------:R-:W-:Y:S02]  /*0170*/  IMAD.MOV.U32 R2, RZ, RZ, RZ ;  /* 0x000000ffff027224 */ /* 0x000fe400078e00ff */
[----:B------:R-:W-:Y:S02]  /*0180*/  IMAD.MOV.U32 R11, RZ, RZ, RZ ;  /* 0x000000ffff0b7224 */ /* 0x000fe400078e00ff */
[----:B------:R-:W-:Y:S02]  /*0190*/  IMAD.MOV.U32 R8, RZ, RZ, R9 ;  /* 0x000000ffff087224 */ /* 0x000fe400078e0009 */
[----:B------:R-:W-:Y:S01]  /*01a0*/  IMAD.MOV R26, RZ, RZ, -R0 ;  /* 0x000000ffff1a7224 */ /* 0x000fe200078e0a00 */
[----:B-1----:R-:W-:Y:S02]  /*01b0*/  UIADD3 UR4, UP1, UPT, UR10, 0x10, URZ ;  /* 0x000000100a047890 */ /* 0x002fe4000ff3e0ff */
[----:B------:R-:W-:-:S02]  /*01c0*/  UIADD3 UR6, UP0, UPT, UR8, 0x10, URZ ;  /* 0x0000001008067890 */ /* 0x000fc4000ff1e0ff */
[----:B------:R-:W-:Y:S02]  /*01d0*/  UIADD3.X UR5, UPT, UPT, URZ, UR11, URZ, UP1, !UPT ;  /* 0x0000000bff057290 */ /* 0x000fe40008ffe4ff */
[----:B------:R-:W-:Y:S01]  /*01e0*/  IMAD.U32 R4, RZ, RZ, UR4 ;  /* 0x00000004ff047e24 */ /* 0x000fe2000f8e00ff */
[----:B------:R-:W-:-:S03]  /*01f0*/  UIADD3.X UR7, UPT, UPT, URZ, UR9, URZ, UP0, !UPT ;  /* 0x00000009ff077290 */ /* 0x000fc600087fe4ff */
[----:B------:R-:W-:-:S09]  /*0200*/  IMAD.U32 R5, RZ, RZ, UR5 ;  /* 0x00000005ff057e24 */ /* 0x000fd2000f8e00ff */
.L_x_7:
[----:B------:R-:W-:Y:S01]  /*0210*/  IMAD.U32 R6, RZ, RZ, UR6 ;  /* 0x00000006ff067e24 */ /* 0x000fe2000f8e00ff */
[----:B0-----:R-:W2:Y:S01]  /*0220*/  LDG.E R23, desc[UR12][R4.64+-0x10] ;  /* 0xfffff00c04177981 */ /* 0x001ea2000c1e1900 */
[----:B------:R-:W-:-:S03]  /*0230*/  IMAD.U32 R7, RZ, RZ, UR7 ;  /* 0x00000007ff077e24 */ /* 0x000fc6000f8e00ff */
[----:B------:R-:W3:Y:S01]  /*0240*/  LDG.E R28, desc[UR12][R4.64+-0xc] ;  /* 0xfffff40c041c7981 */ /* 0x000ee2000c1e1900 */
[----:B------:R-:W-:-:S03]  /*0250*/  IMAD.WIDE R6, R8, 0x4, R6 ;  /* 0x0000000408067825 */ /* 0x000fc600078e0206 */
[----:B------:R-:W4:Y:S04]  /*0260*/  LDG.E R10, desc[UR12][R4.64+-0x8] ;  /* 0xfffff80c040a7981 */ /* 0x000f28000c1e1900 */
[----:B------:R-:W2:Y:S04]  /*0270*/  LDG.E R22, desc[UR12][R6.64+-0x10] ;  /* 0xfffff00c06167981 */ /* 0x000ea8000c1e1900 */
[----:B------:R-:W3:Y:S04]  /*0280*/  LDG.E R25, desc[UR12][R6.64+-0xc] ;  /* 0xfffff40c06197981 */ /* 0x000ee8000c1e1900 */
[----:B------:R-:W4:Y:S04]  /*0290*/  LDG.E R13, desc[UR12][R6.64+-0x8] ;  /* 0xfffff80c060d7981 */ /* 0x000f28000c1e1900 */
[----:B------:R-:W5:Y:S04]  /*02a0*/  LDG.E R12, desc[UR12][R4.64+-0x4] ;  /* 0xfffffc0c040c7981 */ /* 0x000f68000c1e1900 */
[----:B------:R-:W5:Y:S04]  /*02b0*/  LDG.E R15, desc[UR12][R6.64+-0x4] ;  /* 0xfffffc0c060f7981 */ /* 0x000f68000c1e1900 */
[----:B------:R-:W5:Y:S04]  /*02c0*/  LDG.E R14, desc[UR12][R4.64] ;  /* 0x0000000c040e7981 */ /* 0x000f68000c1e1900 */
[----:B------:R-:W5:Y:S04]  /*02d0*/  LDG.E R17, desc[UR12][R6.64] ;  /* 0x0000000c06117981 */ /* 0x000f68000c1e1900 */
[----:B------:R-:W5:Y:S04]  /*02e0*/  LDG.E R16, desc[UR12][R4.64+0x4] ;  /* 0x0000040c04107981 */ /* 0x000f68000c1e1900 */
[----:B------:R-:W5:Y:S04]  /*02f0*/  LDG.E R19, desc[UR12][R6.64+0x4] ;  /* 0x0000040c06137981 */ /* 0x000f68000c1e1900 */
[----:B------:R-:W5:Y:S04]  /*0300*/  LDG.E R18, desc[UR12][R6.64+0x8] ;  /* 0x0000080c06127981 */ /* 0x000f68000c1e1900 */
[----:B------:R5:W5:Y:S01]  /*0310*/  LDG.E R20, desc[UR12][R6.64+0xc] ;  /* 0x00000c0c06147981 */ /* 0x000b62000c1e1900 */
[----:B--2---:R-:W-:-:S02]  /*0320*/  VIMNMX R21, PT, PT, R22, R23, PT ;  /* 0x0000001716157248 */ /* 0x004fc40003fe0100 */
[----:B------:R-:W-:Y:S02]  /*0330*/  VIMNMX R22, PT, PT, R22, R23, !PT ;  /* 0x0000001716167248 */ /* 0x000fe40007fe0100 */
[CC--:B---3--:R-:W-:Y:S01]  /*0340*/  VIMNMX R27, PT, PT, R25.reuse, R28.reuse, PT ;  /* 0x0000001c191b7248 */ /* 0x0c8fe20003fe0100 */
[----:B------:R-:W2:Y:S01]  /*0350*/  LDG.E R23, desc[UR12][R4.64+0xc] ;  /* 0x00000c0c04177981 */ /* 0x000ea2000c1e1900 */
[----:B------:R-:W-:-:S03]  /*0360*/  VIMNMX R28, PT, PT, R25, R28, !PT ;  /* 0x0000001c191c7248 */ /* 0x000fc60007fe0100 */
[----:B------:R0:W3:Y:S01]  /*0370*/  LDG.E R25, desc[UR12][R4.64+0x8] ;  /* 0x0000080c04197981 */ /* 0x0000e2000c1e1900 */
[----:B------:R-:W-:Y:S02]  /*0380*/  IMAD.IADD R21, R22, 0x1, -R21 ;  /* 0x0000000116157824 */ /* 0x000fe400078e0a15 */
[----:B------:R-:W-:Y:S01]  /*0390*/  IMAD.IADD R27, R28, 0x1, -R27 ;  /* 0x000000011c1b7824 */ /* 0x000fe200078e0a1b */
[CC--:B----4-:R-:W-:Y:S02]  /*03a0*/  VIMNMX R22, PT, PT, R13.reuse, R10.reuse, PT ;  /* 0x0000000a0d167248 */ /* 0x0d0fe40003fe0100 */
[----:B------:R-:W-:Y:S02]  /*03b0*/  VIMNMX R13, PT, PT, R13, R10, !PT ;  /* 0x0000000a0d0d7248 */ /* 0x000fe40007fe0100 */
[CC--:B-----5:R-:W-:Y:S02]  /*03c0*/  VIMNMX R6, PT, PT, R15.reuse, R12.reuse, PT ;  /* 0x0000000c0f067248 */ /* 0x0e0fe40003fe0100 */
[----:B------:R-:W-:-:S02]  /*03d0*/  VIMNMX R15, PT, PT, R15, R12, !PT ;  /* 0x0000000c0f0f7248 */ /* 0x000fc40007fe0100 */
[----:B------:R-:W-:Y:S01]  /*03e0*/  IADD3 R21, P5, P6, R27, R21, R2 ;  /* 0x000000151b157210 */ /* 0x000fe20007ebe002 */
[----:B------:R-:W-:Y:S01]  /*03f0*/  IMAD.IADD R13, R13, 0x1, -R22 ;  /* 0x000000010d0d7824 */ /* 0x000fe200078e0a16 */
[-C--:B------:R-:W-:Y:S01]  /*0400*/  VIMNMX R2, PT, PT, R17, R14.reuse, PT ;  /* 0x0000000e11027248 */ /* 0x080fe20003fe0100 */
[----:B------:R-:W-:Y:S01]  /*0410*/  IMAD.IADD R6, R15, 0x1, -R6 ;  /* 0x000000010f067824 */ /* 0x000fe200078e0a06 */
[----:B------:R-:W-:Y:S02]  /*0420*/  VIMNMX R17, PT, PT, R17, R14, !PT ;  /* 0x0000000e11117248 */ /* 0x000fe40007fe0100 */
[CC--:B------:R-:W-:Y:S02]  /*0430*/  VIMNMX R7, PT, PT, R19.reuse, R16.reuse, PT ;  /* 0x0000001013077248 */ /* 0x0c0fe40003fe0100 */
[----:B------:R-:W-:Y:S01]  /*0440*/  VIMNMX R16, PT, PT, R19, R16, !PT ;  /* 0x0000001013107248 */ /* 0x000fe20007fe0100 */
[----:B------:R-:W-:Y:S01]  /*0450*/  IMAD.IADD R2, R17, 0x1, -R2 ;  /* 0x0000000111027824 */ /* 0x000fe200078e0a02 */
[----:B------:R-:W-:Y:S01]  /*0460*/  IADD3 R13, P1, P2, R6, R13, R21 ;  /* 0x0000000d060d7210 */ /* 0x000fe20007a3e015 */
[----:B------:R-:W-:-:S02]  /*0470*/  VIADD R26, R26, 0x8 ;  /* 0x000000081a1a7836 */ /* 0x000fc40000000000 */
[----:B------:R-:W-:Y:S01]  /*0480*/  IMAD.IADD R7, R16, 0x1, -R7 ;  /* 0x0000000110077824 */ /* 0x000fe200078e0a07 */
[----:B------:R-:W-:Y:S02]  /*0490*/  IADD3.X R11, PT, PT, RZ, RZ, R11, P5, P6 ;  /* 0x000000ffff0b7210 */ /* 0x000fe40002fec40b */
[----:B------:R-:W-:Y:S02]  /*04a0*/  ISETP.NE.AND P5, PT, R26, RZ, PT ;  /* 0x000000ff1a00720c */ /* 0x000fe40003fa5270 */
[----:B------:R-:W-:Y:S02]  /*04b0*/  IADD3 R7, P3, P4, R7, R2, R13 ;  /* 0x0000000207077210 */ /* 0x000fe40007c7e00d */
[----:B------:R-:W-:Y:S02]  /*04c0*/  IADD3.X R11, PT, PT, RZ, RZ, R11, P1, P2 ;  /* 0x000000ffff0b7210 */ /* 0x000fe40000fe440b */
[----:B0-----:R-:W-:Y:S02]  /*04d0*/  IADD3 R4, P6, PT, R4, 0x20, RZ ;  /* 0x0000002004047810 */ /* 0x001fe40007fde0ff */
[----:B------:R-:W-:Y:S01]  /*04e0*/  IADD3.X R11, PT, PT, RZ, RZ, R11, P3, P4 ;  /* 0x000000ffff0b7210 */ /* 0x000fe20001fe840b */
[----:B------:R-:W-:-:S02]  /*04f0*/  VIADD R8, R8, 0x8 ;  /* 0x0000000808087836 */ /* 0x000fc40000000000 */
[----:B------:R-:W-:Y:S01]  /*0500*/  IMAD.X R5, RZ, RZ, R5, P6 ;  /* 0x000000ffff057224 */ /* 0x000fe200030e0605 */
[CC--:B--2---:R-:W-:Y:S02]  /*0510*/  VIMNMX R2, PT, PT, R20.reuse, R23.reuse, PT ;  /* 0x0000001714027248 */ /* 0x0c4fe40003fe0100 */
[----:B------:R-:W-:Y:S02]  /*0520*/  VIMNMX R23, PT, PT, R20, R23, !PT ;  /* 0x0000001714177248 */ /* 0x000fe40007fe0100 */
[CC--:B---3--:R-:W-:Y:S02]  /*0530*/  VIMNMX R6, PT, PT, R18.reuse, R25.reuse, PT ;  /* 0x0000001912067248 */ /* 0x0c8fe40003fe0100 */
[----:B------:R-:W-:Y:S01]  /*0540*/  VIMNMX R25, PT, PT, R18, R25, !PT ;  /* 0x0000001912197248 */ /* 0x000fe20007fe0100 */
[----:B------:R-:W-:-:S04]  /*0550*/  IMAD.IADD R23, R23, 0x1, -R2 ;  /* 0x0000000117177824 */ /* 0x000fc800078e0a02 */
[----:B------:R-:W-:-:S05]  /*0560*/  IMAD.IADD R6, R25, 0x1, -R6 ;  /* 0x0000000119067824 */ /* 0x000fca00078e0a06 */
[----:B------:R-:W-:-:S04]  /*0570*/  IADD3 R2, P1, P2, R23, R6, R7 ;  /* 0x0000000617027210 */ /* 0x000fc80007a3e007 */
[----:B------:R-:W-:Y:S01]  /*0580*/  IADD3.X R11, PT, PT, RZ, RZ, R11, P1, P2 ;  /* 0x000000ffff0b7210 */ /* 0x000fe20000fe440b */
[----:B------:R-:W-:Y:S08]  /*0590*/  @P5 BRA `(.L_x_7) ;  /* 0xfffffffc001c5947 */ /* 0x000ff0000383ffff */
.L_x_6:
[----:B------:R-:W-:Y:S05]  /*05a0*/  @!P0 BRA `(.L_x_5) ;  /* 0x0000000400108947 */ /* 0x000fea0003800000 */
[----:B------:R-:W-:Y:S02]  /*05b0*/  ISETP.GE.U32.AND P0, PT, R24, 0x4, PT ;  /* 0x000000041800780c */ /* 0x000fe40003f06070 */
[----:B------:R-:W-:-:S04]  /*05c0*/  LOP3.LUT R16, R3, 0x3, RZ, 0xc0, !PT ;  /* 0x0000000303107812 */ /* 0x000fc800078ec0ff */
[----:B------:R-:W-:-:S07]  /*05d0*/  ISETP.NE.AND P1, PT, R16, RZ, PT ;  /* 0x000000ff1000720c */ /* 0x000fce0003f25270 */
[----:B------:R-:W-:Y:S06]  /*05e0*/  @!P0 BRA `(.L_x_8) ;  /* 0x0000000000788947 */ /* 0x000fec0003800000 */
[----:B------:R-:W1:Y:S01]  /*05f0*/  LDC.64 R4, c[0x0][0x380] ;  /* 0x0000e000ff047b82 */ /* 0x000e620000000a00 */
[----:B------:R-:W-:-:S07]  /*0600*/  IMAD.IADD R13, R9, 0x1, R0 ;  /* 0x00000001090d7824 */ /* 0x000fce00078e0200 */
[----:B------:R-:W2:Y:S01]  /*0610*/  LDC.64 R6, c[0x0][0x388] ;  /* 0x0000e200ff067b82 */ /* 0x000ea20000000a00 */
[----:B-1----:R-:W-:-:S05]  /*0620*/  IMAD.WIDE R4, R13, 0x4, R4 ;  /* 0x000000040d047825 */ /* 0x002fca00078e0204 */
[----:B0-----:R-:W3:Y:S01]  /*0630*/  LDG.E R8, desc[UR12][R4.64] ;  /* 0x0000000c04087981 */ /* 0x001ee2000c1e1900 */
[----:B--2---:R-:W-:-:S03]  /*0640*/  IMAD.WIDE.U32 R6, R0, 0x4, R6 ;  /* 0x0000000400067825 */ /* 0x004fc600078e0006 */
[----:B------:R-:W2:Y:S04]  /*0650*/  LDG.E R12, desc[UR12][R4.64+0x4] ;  /* 0x0000040c040c7981 */ /* 0x000ea8000c1e1900 */
[----:B------:R-:W3:Y:S04]  /*0660*/  LDG.E R13, desc[UR12][R6.64] ;  /* 0x0000000c060d7981 */ /* 0x000ee8000c1e1900 */
[----:B------:R-:W2:Y:S04]  /*0670*/  LDG.E R15, desc[UR12][R6.64+0x4] ;  /* 0x0000040c060f7981 */ /* 0x000ea8000c1e1900 */
[----:B------:R-:W4:Y:S04]  /*0680*/  LDG.E R14, desc[UR12][R4.64+0x8] ;  /* 0x0000080c040e7981 */ /* 0x000f28000c1e1900 */
[----:B------:R-:W4:Y:S04]  /*0690*/  LDG.E R17, desc[UR12][R6.64+0x8] ;  /* 0x0000080c06117981 */ /* 0x000f28000c1e1900 */
[----:B------:R-:W5:Y:S04]  /*06a0*/  LDG.E R18, desc[UR12][R4.64+0xc] ;  /* 0x00000c0c04127981 */ /* 0x000f68000c1e1900 */
[----:B------:R-:W5:Y:S01]  /*06b0*/  LDG.E R19, desc[UR12][R6.64+0xc] ;  /* 0x00000c0c06137981 */ /* 0x000f62000c1e1900 */
[----:B------:R-:W-:Y:S01]  /*06c0*/  VIADD R0, R0, 0x4 ;  /* 0x0000000400007836 */ /* 0x000fe20000000000 */
[----:B---3--:R-:W-:-:S02]  /*06d0*/  VIMNMX R10, PT, PT, R8, R13, PT ;  /* 0x0000000d080a7248 */ /* 0x008fc40003fe0100 */
[----:B------:R-:W-:Y:S02]  /*06e0*/  VIMNMX R13, PT, PT, R8, R13, !PT ;  /* 0x0000000d080d7248 */ /* 0x000fe40007fe0100 */
[CC--:B--2---:R-:W-:Y:S02]  /*06f0*/  VIMNMX R8, PT, PT, R12.reuse, R15.reuse, PT ;  /* 0x0000000f0c087248 */ /* 0x0c4fe40003fe0100 */
[----:B------:R-:W-:Y:S01]  /*0700*/  VIMNMX R15, PT, PT, R12, R15, !PT ;  /* 0x0000000f0c0f7248 */ /* 0x000fe20007fe0100 */
[----:B------:R-:W-:Y:S01]  /*0710*/  IMAD.IADD R13, R13, 0x1, -R10 ;  /* 0x000000010d0d7824 */ /* 0x000fe200078e0a0a */
[----:B----4-:R-:W-:-:S03]  /*0720*/  VIMNMX R10, PT, PT, R14, R17, PT ;  /* 0x000000110e0a7248 */ /* 0x010fc60003fe0100 */
[----:B------:R-:W-:Y:S01]  /*0730*/  IMAD.IADD R8, R15, 0x1, -R8 ;  /* 0x000000010f087824 */ /* 0x000fe200078e0a08 */
[----:B------:R-:W-:Y:S02]  /*0740*/  VIMNMX R17, PT, PT, R14, R17, !PT ;  /* 0x000000110e117248 */ /* 0x000fe40007fe0100 */
[CC--:B-----5:R-:W-:Y:S02]  /*0750*/  VIMNMX R12, PT, PT, R18.reuse, R19.reuse, PT ;  /* 0x00000013120c7248 */ /* 0x0e0fe40003fe0100 */
[----:B------:R-:W-:Y:S01]  /*0760*/  VIMNMX R19, PT, PT, R18, R19, !PT ;  /* 0x0000001312137248 */ /* 0x000fe20007fe0100 */
[----:B------:R-:W-:Y:S01]  /*0770*/  IMAD.IADD R10, R17, 0x1, -R10 ;  /* 0x00000001110a7824 */ /* 0x000fe200078e0a0a */
[----:B------:R-:W-:-:S03]  /*0780*/  IADD3 R2, P0, P2, R8, R13, R2 ;  /* 0x0000000d08027210 */ /* 0x000fc60007a1e002 */
[----:B------:R-:W-:Y:S01]  /*0790*/  IMAD.IADD R19, R19, 0x1, -R12 ;  /* 0x0000000113137824 */ /* 0x000fe200078e0a0c */
[----:B------:R-:W-:-:S04]  /*07a0*/  IADD3.X R11, PT, PT, RZ, RZ, R11, P0, P2 ;  /* 0x000000ffff0b7210 */ /* 0x000fc800007e440b */
[----:B------:R-:W-:-:S04]  /*07b0*/  IADD3 R2, P3, P4, R19, R10, R2 ;  /* 0x0000000a13027210 */ /* 0x000fc80007c7e002 */
[----:B------:R-:W-:-:S09]  /*07c0*/  IADD3.X R11, PT, PT, RZ, RZ, R11, P3, P4 ;  /* 0x000000ffff0b7210 */ /* 0x000fd20001fe840b */
.L_x_8:
[----:B------:R-:W-:Y:S05]  /*07d0*/  @!P1 BRA `(.L_x_5) ;  /* 0x0000000000849947 */ /* 0x000fea0003800000 */
[----:B------:R-:W1:Y:S01]  /*07e0*/  LDC.64 R14, c[0x0][0x388] ;  /* 0x0000e200ff0e7b82 */ /* 0x000e620000000a00 */
[----:B------:R-:W-:Y:S02]  /*07f0*/  ISETP.NE.AND P0, PT, R16, 0x1, PT ;  /* 0x000000011000780c */ /* 0x000fe40003f05270 */
[----:B------:R-:W-:-:S04]  /*0800*/  LOP3.LUT R3, R3, 0x1, RZ, 0xc0, !PT ;  /* 0x0000000103037812 */ /* 0x000fc800078ec0ff */
[----:B------:R-:W-:Y:S01]  /*0810*/  ISETP.NE.U32.AND P1, PT, R3, 0x1, PT ;  /* 0x000000010300780c */ /* 0x000fe20003f25070 */
[----:B------:R-:W2:Y:S06]  /*0820*/  LDC.64 R12, c[0x0][0x380] ;  /* 0x0000e000ff0c7b82 */ /* 0x000eac0000000a00 */
[----:B------:R-:W-:Y:S02]  /*0830*/  @P0 IMAD.IADD R3, R9, 0x1, R0 ;  /* 0x0000000109030824 */ /* 0x000fe400078e0200 */
[----:B------:R-:W3:Y:S08]  /*0840*/  LDC.64 R6, c[0x0][0x380] ;  /* 0x0000e000ff067b82 */ /* 0x000ef00000000a00 */
[----:B------:R-:W4:Y:S01]  /*0850*/  LDC.64 R4, c[0x0][0x388] ;  /* 0x0000e200ff047b82 */ /* 0x000f220000000a00 */
[----:B-1----:R-:W-:-:S04]  /*0860*/  @P0 IMAD.WIDE.U32 R14, R0, 0x4, R14 ;  /* 0x00000004000e0825 */ /* 0x002fc800078e000e */
[----:B------:R-:W-:Y:S01]  /*0870*/  @P0 VIADD R0, R0, 0x2 ;  /* 0x0000000200000836 */ /* 0x000fe20000000000 */
[----:B0-----:R-:W5:Y:S01]  /*0880*/  @P0 LDG.E R17, desc[UR12][R14.64] ;  /* 0x0000000c0e110981 */ /* 0x001f62000c1e1900 */
[----:B--2---:R-:W-:-:S03]  /*0890*/  @P0 IMAD.WIDE R12, R3, 0x4, R12 ;  /* 0x00000004030c0825 */ /* 0x004fc600078e020c */
[----:B------:R-:W2:Y:S01]  /*08a0*/  @P0 LDG.E R19, desc[UR12][R14.64+0x4] ;  /* 0x0000040c0e130981 */ /* 0x000ea2000c1e1900 */
[----:B------:R-:W-:-:S03]  /*08b0*/  @!P1 IMAD.IADD R3, R9, 0x1, R0 ;  /* 0x0000000109039824 */ /* 0x000fc600078e0200 */
[----:B------:R-:W5:Y:S01]  /*08c0*/  @P0 LDG.E R8, desc[UR12][R12.64] ;  /* 0x0000000c0c080981 */ /* 0x000f62000c1e1900 */
[----:B---3--:R-:W-:-:S03]  /*08d0*/  @!P1 IMAD.WIDE R6, R3, 0x4, R6 ;  /* 0x0000000403069825 */ /* 0x008fc600078e0206 */
[----:B------:R-:W2:Y:S04]  /*08e0*/  @P0 LDG.E R10, desc[UR12][R12.64+0x4] ;  /* 0x0000040c0c0a0981 */ /* 0x000ea8000c1e1900 */
[----:B------:R-:W3:Y:S01]  /*08f0*/  @!P1 LDG.E R6, desc[UR12][R6.64] ;  /* 0x0000000c06069981 */ /* 0x000ee2000c1e1900 */
[----:B----4-:R-:W-:-:S06]  /*0900*/  @!P1 IMAD.WIDE.U32 R4, R0, 0x4, R4 ;  /* 0x0000000400049825 */ /* 0x010fcc00078e0004 */
[----:B------:R-:W3:Y:S01]  /*0910*/  @!P1 LDG.E R5, desc[UR12][R4.64] ;  /* 0x0000000c04059981 */ /* 0x000ee2000c1e1900 */
[CC--:B-----5:R-:W-:Y:S02]  /*0920*/  @P0 VIMNMX R0, PT, PT, R8.reuse, R17.reuse, PT ;  /* 0x0000001108000248 */ /* 0x0e0fe40003fe0100 */
[----:B------:R-:W-:Y:S02]  /*0930*/  @P0 VIMNMX R17, PT, PT, R8, R17, !PT ;  /* 0x0000001108110248 */ /* 0x000fe40007fe0100 */
[CC--:B--2---:R-:W-:Y:S02]  /*0940*/  @P0 VIMNMX R3, PT, PT, R10.reuse, R19.reuse, PT ;  /* 0x000000130a030248 */ /* 0x0c4fe40003fe0100 */
[----:B------:R-:W-:Y:S01]  /*0950*/  @P0 VIMNMX R10, PT, PT, R10, R19, !PT ;  /* 0x000000130a0a0248 */ /* 0x000fe20007fe0100 */
[----:B------:R-:W-:-:S04]  /*0960*/  @P0 IMAD.IADD R17, R17, 0x1, -R0 ;  /* 0x0000000111110824 */ /* 0x000fc800078e0a00 */
[----:B------:R-:W-:Y:S01]  /*0970*/  @P0 IMAD.IADD R10, R10, 0x1, -R3 ;  /* 0x000000010a0a0824 */ /* 0x000fe200078e0a03 */
[CC--:B---3--:R-:W-:Y:S02]  /*0980*/  @!P1 VIMNMX R0, PT, PT, R6.reuse, R5.reuse, PT ;  /* 0x0000000506009248 */ /* 0x0c8fe40003fe0100 */
[----:B------:R-:W-:Y:S02]  /*0990*/  @!P1 VIMNMX R3, PT, PT, R6, R5, !PT ;  /* 0x0000000506039248 */ /* 0x000fe40007fe0100 */
[----:B------:R-:W-:-:S03]  /*09a0*/  @P0 IADD3 R2, P3, P4, R10, R17, R2 ;  /* 0x000000110a020210 */ /* 0x000fc60007c7e002 */
[----:B------:R-:W-:Y:S01]  /*09b0*/  @!P1 IMAD.IADD R3, R3, 0x1, -R0 ;  /* 0x0000000103039824 */ /* 0x000fe200078e0a00 */
[----:B------:R-:W-:-:S04]  /*09c0*/  @P0 IADD3.X R11, PT, PT, RZ, RZ, R11, P3, P4 ;  /* 0x000000ffff0b0210 */ /* 0x000fc80001fe840b */
[----:B------:R-:W-:-:S05]  /*09d0*/  @!P1 IADD3 R2, P2, PT, R3, R2, RZ ;  /* 0x0000000203029210 */ /* 0x000fca0007f5e0ff */
[----:B------:R-:W-:-:S08]  /*09e0*/  @!P1 IMAD.X R11, RZ, RZ, R11, P2 ;  /* 0x000000ffff0b9224 */ /* 0x000fd000010e060b */
.L_x_5:
[----:B------:R-:W1:Y:S01]  /*09f0*/  LDC.64 R4, c[0x0][0x390] ;  /* 0x0000e400ff047b82 */ /* 0x000e620000000a00 */
[----:B------:R-:W-:Y:S02]  /*0a00*/  IMAD.MOV.U32 R3, RZ, RZ, R11 ;  /* 0x000000ffff037224 */ /* 0x000fe400078e000b */
[----:B-1----:R-:W-:-:S05]  /*0a10*/  IMAD.WIDE R4, R9, 0x8, R4 ;  /* 0x0000000809047825 */ /* 0x002fca00078e0204 */
[----:B0-----:R-:W-:Y:S01]  /*0a20*/  STG.E.64 desc[UR12][R4.64], R2 ;  /* 0x0000000204007986 */ /* 0x001fe2000c101b0c */
[----:B------:R-:W-:Y:S05]  /*0a30*/  EXIT ;  /* 0x000000000000794d */ /* 0x000fea0003800000 */
.L_x_9:
        /* <DEDUP_REMOVED lines=12> */
.L_x_11:


//--------------------- .nv.shared.reserved.0     --------------------------
	.section	.nv.shared.reserved.0,"aw",@nobits
	.weak		__nv_reservedSMEM_offset_0_alias
	.size		__nv_reservedSMEM_offset_0_alias, 0, 64
	.other		__nv_reservedSMEM_offset_0_alias,@"STO_CUDA_RESERVED_SHARED STV_DEFAULT"
__nv_reservedSMEM_offset_0_alias:
	.zero		0
	.zero		64


//--------------------- .nv.constant0._Z16sad_kernel_constPKiPxii --------------------------
	.section	.nv.constant0._Z16sad_kernel_constPKiPxii,"a",@progbits
	.sectionflags	@""
	.align	4
.nv.constant0._Z16sad_kernel_constPKiPxii:
	.zero		920


//--------------------- .nv.constant0._Z17sad_kernel_globalPKiS0_Pxii --------------------------
	.section	.nv.constant0._Z17sad_kernel_globalPKiS0_Pxii,"a",@progbits
	.sectionflags	@""
	.align	4
.nv.constant0._Z17sad_kernel_globalPKiS0_Pxii:
	.zero		928


//--------------------- SYMBOLS --------------------------

	.type		.nv.reservedSmem.offset0,@object
	.size		.nv.reservedSmem.offset0,0x4
